//
// Generated by NVIDIA NVVM Compiler
//
// Compiler Build ID: CL-36424714
// Cuda compilation tools, release 13.0, V13.0.88
// Based on NVVM 20.0.0
//

.version 9.0
.target sm_100
.address_size 64

	// .globl	_Z30Matrix_multiplication_device_2iPdS_S_

.visible .entry _Z30Matrix_multiplication_device_2iPdS_S_(
	.param .u32 _Z30Matrix_multiplication_device_2iPdS_S__param_0,
	.param .u64 .ptr .align 1 _Z30Matrix_multiplication_device_2iPdS_S__param_1,
	.param .u64 .ptr .align 1 _Z30Matrix_multiplication_device_2iPdS_S__param_2,
	.param .u64 .ptr .align 1 _Z30Matrix_multiplication_device_2iPdS_S__param_3
)
{
	.reg .pred 	%p<10>;
	.reg .b32 	%r<78>;
	.reg .b64 	%rd<48>;
	.reg .b64 	%fd<68>;

	ld.param.u32 	%r43, [_Z30Matrix_multiplication_device_2iPdS_S__param_0];
	ld.param.u64 	%rd4, [_Z30Matrix_multiplication_device_2iPdS_S__param_1];
	ld.param.u64 	%rd5, [_Z30Matrix_multiplication_device_2iPdS_S__param_2];
	cvta.to.global.u64 	%rd1, %rd5;
	cvta.to.global.u64 	%rd2, %rd4;
	mov.u32 	%r44, %ctaid.x;
	mov.u32 	%r45, %ntid.x;
	mov.u32 	%r46, %tid.x;
	mad.lo.s32 	%r1, %r44, %r45, %r46;
	mov.u32 	%r47, %ctaid.y;
	mov.u32 	%r48, %ntid.y;
	mul.lo.s32 	%r2, %r47, %r48;
	mov.u32 	%r3, %tid.y;
	add.s32 	%r4, %r2, %r3;
	setp.lt.s32 	%p1, %r43, 1;
	mov.f64 	%fd67, 0d0000000000000000;
	@%p1 bra 	$L__BB0_12;
	mul.lo.s32 	%r5, %r1, %r43;
	and.b32  	%r6, %r43, 7;
	setp.lt.u32 	%p2, %r43, 8;
	mov.f64 	%fd67, 0d0000000000000000;
	mov.b32 	%r76, 0;
	@%p2 bra 	$L__BB0_4;
	and.b32  	%r76, %r43, 2147483640;
	neg.s32 	%r74, %r76;
	add.s32 	%r50, %r3, %r43;
	add.s32 	%r73, %r50, %r2;
	shl.b32 	%r10, %r43, 3;
	shl.b32 	%r51, %r43, 1;
	add.s32 	%r72, %r4, %r51;
	mad.lo.s32 	%r71, %r43, 3, %r4;
	shl.b32 	%r52, %r43, 2;
	add.s32 	%r70, %r4, %r52;
	mad.lo.s32 	%r69, %r43, 5, %r4;
	mad.lo.s32 	%r68, %r43, 6, %r4;
	mad.lo.s32 	%r67, %r43, 7, %r4;
	mov.f64 	%fd67, 0d0000000000000000;
	mov.u32 	%r65, %r5;
	mov.u32 	%r66, %r4;
$L__BB0_3:
	.pragma "nounroll";
	mul.wide.s32 	%rd6, %r65, 8;
	add.s64 	%rd7, %rd2, %rd6;
	ld.global.f64 	%fd17, [%rd7];
	mul.wide.u32 	%rd8, %r66, 8;
	add.s64 	%rd9, %rd1, %rd8;
	ld.global.f64 	%fd18, [%rd9];
	fma.rn.f64 	%fd19, %fd17, %fd18, %fd67;
	ld.global.f64 	%fd20, [%rd7+8];
	mul.wide.u32 	%rd10, %r73, 8;
	add.s64 	%rd11, %rd1, %rd10;
	ld.global.f64 	%fd21, [%rd11];
	fma.rn.f64 	%fd22, %fd20, %fd21, %fd19;
	ld.global.f64 	%fd23, [%rd7+16];
	mul.wide.u32 	%rd12, %r72, 8;
	add.s64 	%rd13, %rd1, %rd12;
	ld.global.f64 	%fd24, [%rd13];
	fma.rn.f64 	%fd25, %fd23, %fd24, %fd22;
	ld.global.f64 	%fd26, [%rd7+24];
	mul.wide.u32 	%rd14, %r71, 8;
	add.s64 	%rd15, %rd1, %rd14;
	ld.global.f64 	%fd27, [%rd15];
	fma.rn.f64 	%fd28, %fd26, %fd27, %fd25;
	ld.global.f64 	%fd29, [%rd7+32];
	mul.wide.u32 	%rd16, %r70, 8;
	add.s64 	%rd17, %rd1, %rd16;
	ld.global.f64 	%fd30, [%rd17];
	fma.rn.f64 	%fd31, %fd29, %fd30, %fd28;
	ld.global.f64 	%fd32, [%rd7+40];
	mul.wide.u32 	%rd18, %r69, 8;
	add.s64 	%rd19, %rd1, %rd18;
	ld.global.f64 	%fd33, [%rd19];
	fma.rn.f64 	%fd34, %fd32, %fd33, %fd31;
	ld.global.f64 	%fd35, [%rd7+48];
	mul.wide.u32 	%rd20, %r68, 8;
	add.s64 	%rd21, %rd1, %rd20;
	ld.global.f64 	%fd36, [%rd21];
	fma.rn.f64 	%fd37, %fd35, %fd36, %fd34;
	ld.global.f64 	%fd38, [%rd7+56];
	mul.wide.u32 	%rd22, %r67, 8;
	add.s64 	%rd23, %rd1, %rd22;
	ld.global.f64 	%fd39, [%rd23];
	fma.rn.f64 	%fd67, %fd38, %fd39, %fd37;
	add.s32 	%r74, %r74, 8;
	add.s32 	%r73, %r73, %r10;
	add.s32 	%r72, %r72, %r10;
	add.s32 	%r71, %r71, %r10;
	add.s32 	%r70, %r70, %r10;
	add.s32 	%r69, %r69, %r10;
	add.s32 	%r68, %r68, %r10;
	add.s32 	%r67, %r67, %r10;
	add.s32 	%r66, %r66, %r10;
	add.s32 	%r65, %r65, 8;
	setp.ne.s32 	%p3, %r74, 0;
	@%p3 bra 	$L__BB0_3;
$L__BB0_4:
	setp.eq.s32 	%p4, %r6, 0;
	@%p4 bra 	$L__BB0_12;
	and.b32  	%r38, %r43, 3;
	setp.lt.u32 	%p5, %r6, 4;
	@%p5 bra 	$L__BB0_7;
	add.s32 	%r53, %r76, %r5;
	mul.wide.s32 	%rd24, %r53, 8;
	add.s64 	%rd25, %rd2, %rd24;
	ld.global.f64 	%fd41, [%rd25];
	mad.lo.s32 	%r54, %r76, %r43, %r4;
	mul.wide.u32 	%rd26, %r54, 8;
	add.s64 	%rd27, %rd1, %rd26;
	ld.global.f64 	%fd42, [%rd27];
	fma.rn.f64 	%fd43, %fd41, %fd42, %fd67;
	ld.global.f64 	%fd44, [%rd25+8];
	add.s32 	%r55, %r54, %r43;
	mul.wide.u32 	%rd28, %r55, 8;
	add.s64 	%rd29, %rd1, %rd28;
	ld.global.f64 	%fd45, [%rd29];
	fma.rn.f64 	%fd46, %fd44, %fd45, %fd43;
	ld.global.f64 	%fd47, [%rd25+16];
	add.s32 	%r56, %r55, %r43;
	mul.wide.u32 	%rd30, %r56, 8;
	add.s64 	%rd31, %rd1, %rd30;
	ld.global.f64 	%fd48, [%rd31];
	fma.rn.f64 	%fd49, %fd47, %fd48, %fd46;
	ld.global.f64 	%fd50, [%rd25+24];
	add.s32 	%r57, %r56, %r43;
	mul.wide.u32 	%rd32, %r57, 8;
	add.s64 	%rd33, %rd1, %rd32;
	ld.global.f64 	%fd51, [%rd33];
	fma.rn.f64 	%fd67, %fd50, %fd51, %fd49;
	add.s32 	%r76, %r76, 4;
$L__BB0_7:
	setp.eq.s32 	%p6, %r38, 0;
	@%p6 bra 	$L__BB0_12;
	setp.eq.s32 	%p7, %r38, 1;
	@%p7 bra 	$L__BB0_10;
	add.s32 	%r58, %r76, %r5;
	mul.wide.s32 	%rd34, %r58, 8;
	add.s64 	%rd35, %rd2, %rd34;
	ld.global.f64 	%fd53, [%rd35];
	mad.lo.s32 	%r59, %r76, %r43, %r4;
	mul.wide.u32 	%rd36, %r59, 8;
	add.s64 	%rd37, %rd1, %rd36;
	ld.global.f64 	%fd54, [%rd37];
	fma.rn.f64 	%fd55, %fd53, %fd54, %fd67;
	ld.global.f64 	%fd56, [%rd35+8];
	add.s32 	%r60, %r59, %r43;
	mul.wide.u32 	%rd38, %r60, 8;
	add.s64 	%rd39, %rd1, %rd38;
	ld.global.f64 	%fd57, [%rd39];
	fma.rn.f64 	%fd67, %fd56, %fd57, %fd55;
	add.s32 	%r76, %r76, 2;
$L__BB0_10:
	and.b32  	%r61, %r43, 1;
	setp.eq.b32 	%p8, %r61, 1;
	not.pred 	%p9, %p8;
	@%p9 bra 	$L__BB0_12;
	add.s32 	%r62, %r76, %r5;
	mul.wide.s32 	%rd40, %r62, 8;
	add.s64 	%rd41, %rd2, %rd40;
	ld.global.f64 	%fd58, [%rd41];
	mad.lo.s32 	%r63, %r76, %r43, %r4;
	mul.wide.u32 	%rd42, %r63, 8;
	add.s64 	%rd43, %rd1, %rd42;
	ld.global.f64 	%fd59, [%rd43];
	fma.rn.f64 	%fd67, %fd58, %fd59, %fd67;
$L__BB0_12:
	ld.param.u64 	%rd47, [_Z30Matrix_multiplication_device_2iPdS_S__param_3];
	cvta.to.global.u64 	%rd44, %rd47;
	mad.lo.s32 	%r64, %r1, %r43, %r4;
	mul.wide.s32 	%rd45, %r64, 8;
	add.s64 	%rd46, %rd44, %rd45;
	st.global.f64 	[%rd46], %fd67;
	ret;

}
	// .globl	_Z30Matrix_multiplication_device_1iPdS_S_
.visible .entry _Z30Matrix_multiplication_device_1iPdS_S_(
	.param .u32 _Z30Matrix_multiplication_device_1iPdS_S__param_0,
	.param .u64 .ptr .align 1 _Z30Matrix_multiplication_device_1iPdS_S__param_1,
	.param .u64 .ptr .align 1 _Z30Matrix_multiplication_device_1iPdS_S__param_2,
	.param .u64 .ptr .align 1 _Z30Matrix_multiplication_device_1iPdS_S__param_3
)
{
	.reg .pred 	%p<10>;
	.reg .b32 	%r<40>;
	.reg .b64 	%rd<66>;
	.reg .b64 	%fd<68>;

	ld.param.u32 	%r17, [_Z30Matrix_multiplication_device_1iPdS_S__param_0];
	ld.param.u64 	%rd13, [_Z30Matrix_multiplication_device_1iPdS_S__param_1];
	ld.param.u64 	%rd14, [_Z30Matrix_multiplication_device_1iPdS_S__param_2];
	cvta.to.global.u64 	%rd1, %rd14;
	cvta.to.global.u64 	%rd2, %rd13;
	mov.u32 	%r18, %ctaid.x;
	mov.u32 	%r19, %ntid.x;
	mov.u32 	%r20, %tid.x;
	mad.lo.s32 	%r1, %r18, %r19, %r20;
	mov.u32 	%r21, %ctaid.y;
	mov.u32 	%r22, %ntid.y;
	mov.u32 	%r23, %tid.y;
	mad.lo.s32 	%r2, %r21, %r22, %r23;
	setp.lt.s32 	%p1, %r17, 1;
	mov.f64 	%fd67, 0d0000000000000000;
	@%p1 bra 	$L__BB1_12;
	mul.lo.s32 	%r3, %r2, %r17;
	and.b32  	%r4, %r17, 7;
	setp.lt.u32 	%p2, %r17, 8;
	mov.f64 	%fd67, 0d0000000000000000;
	mov.b32 	%r38, 0;
	@%p2 bra 	$L__BB1_4;
	and.b32  	%r25, %r17, 2147483640;
	neg.s32 	%r36, %r25;
	mul.wide.u32 	%rd15, %r17, 8;
	add.s64 	%rd3, %rd1, %rd15;
	mul.wide.u32 	%rd16, %r17, 16;
	add.s64 	%rd4, %rd1, %rd16;
	mul.wide.u32 	%rd17, %r17, 24;
	add.s64 	%rd5, %rd1, %rd17;
	mul.wide.u32 	%rd18, %r17, 32;
	add.s64 	%rd6, %rd1, %rd18;
	mul.wide.u32 	%rd19, %r17, 48;
	add.s64 	%rd7, %rd1, %rd19;
	mul.wide.u32 	%rd20, %r17, 56;
	add.s64 	%rd8, %rd1, %rd20;
	mul.wide.u32 	%rd21, %r3, 8;
	add.s64 	%rd22, %rd21, %rd2;
	add.s64 	%rd65, %rd22, 32;
	mov.f64 	%fd67, 0d0000000000000000;
	mov.u32 	%r35, %r1;
$L__BB1_3:
	.pragma "nounroll";
	and.b32  	%r38, %r17, 2147483640;
	mul.wide.s32 	%rd23, %r35, 8;
	add.s64 	%rd24, %rd3, %rd23;
	add.s64 	%rd25, %rd4, %rd23;
	add.s64 	%rd26, %rd5, %rd23;
	add.s64 	%rd27, %rd6, %rd23;
	mul.wide.u32 	%rd28, %r17, 40;
	add.s64 	%rd29, %rd1, %rd23;
	add.s64 	%rd30, %rd29, %rd28;
	add.s64 	%rd31, %rd7, %rd23;
	add.s64 	%rd32, %rd8, %rd23;
	ld.global.f64 	%fd17, [%rd65+-32];
	ld.global.f64 	%fd18, [%rd29];
	fma.rn.f64 	%fd19, %fd17, %fd18, %fd67;
	ld.global.f64 	%fd20, [%rd65+-24];
	ld.global.f64 	%fd21, [%rd24];
	fma.rn.f64 	%fd22, %fd20, %fd21, %fd19;
	ld.global.f64 	%fd23, [%rd65+-16];
	ld.global.f64 	%fd24, [%rd25];
	fma.rn.f64 	%fd25, %fd23, %fd24, %fd22;
	ld.global.f64 	%fd26, [%rd65+-8];
	ld.global.f64 	%fd27, [%rd26];
	fma.rn.f64 	%fd28, %fd26, %fd27, %fd25;
	ld.global.f64 	%fd29, [%rd65];
	ld.global.f64 	%fd30, [%rd27];
	fma.rn.f64 	%fd31, %fd29, %fd30, %fd28;
	ld.global.f64 	%fd32, [%rd65+8];
	ld.global.f64 	%fd33, [%rd30];
	fma.rn.f64 	%fd34, %fd32, %fd33, %fd31;
	ld.global.f64 	%fd35, [%rd65+16];
	ld.global.f64 	%fd36, [%rd31];
	fma.rn.f64 	%fd37, %fd35, %fd36, %fd34;
	ld.global.f64 	%fd38, [%rd65+24];
	ld.global.f64 	%fd39, [%rd32];
	fma.rn.f64 	%fd67, %fd38, %fd39, %fd37;
	add.s32 	%r36, %r36, 8;
	shl.b32 	%r26, %r17, 3;
	add.s32 	%r35, %r35, %r26;
	add.s64 	%rd65, %rd65, 64;
	setp.ne.s32 	%p3, %r36, 0;
	@%p3 bra 	$L__BB1_3;
$L__BB1_4:
	setp.eq.s32 	%p4, %r4, 0;
	@%p4 bra 	$L__BB1_12;
	and.b32  	%r12, %r17, 3;
	setp.lt.u32 	%p5, %r4, 4;
	@%p5 bra 	$L__BB1_7;
	add.s32 	%r27, %r38, %r3;
	mul.wide.u32 	%rd33, %r27, 8;
	add.s64 	%rd34, %rd2, %rd33;
	ld.global.f64 	%fd41, [%rd34];
	mad.lo.s32 	%r28, %r38, %r17, %r1;
	mul.wide.s32 	%rd35, %r28, 8;
	add.s64 	%rd36, %rd1, %rd35;
	ld.global.f64 	%fd42, [%rd36];
	fma.rn.f64 	%fd43, %fd41, %fd42, %fd67;
	cvt.u64.u32 	%rd37, %r3;
	cvt.u64.u32 	%rd38, %r38;
	add.s64 	%rd39, %rd38, %rd37;
	shl.b64 	%rd40, %rd39, 3;
	add.s64 	%rd41, %rd2, %rd40;
	ld.global.f64 	%fd44, [%rd41+8];
	mul.wide.u32 	%rd42, %r17, 8;
	add.s64 	%rd43, %rd36, %rd42;
	ld.global.f64 	%fd45, [%rd43];
	fma.rn.f64 	%fd46, %fd44, %fd45, %fd43;
	ld.global.f64 	%fd47, [%rd41+16];
	add.s64 	%rd44, %rd43, %rd42;
	ld.global.f64 	%fd48, [%rd44];
	fma.rn.f64 	%fd49, %fd47, %fd48, %fd46;
	ld.global.f64 	%fd50, [%rd41+24];
	add.s64 	%rd45, %rd44, %rd42;
	ld.global.f64 	%fd51, [%rd45];
	fma.rn.f64 	%fd67, %fd50, %fd51, %fd49;
	add.s32 	%r38, %r38, 4;
$L__BB1_7:
	setp.eq.s32 	%p6, %r12, 0;
	@%p6 bra 	$L__BB1_12;
	setp.eq.s32 	%p7, %r12, 1;
	@%p7 bra 	$L__BB1_10;
	add.s32 	%r29, %r38, %r3;
	mul.wide.u32 	%rd46, %r29, 8;
	add.s64 	%rd47, %rd2, %rd46;
	ld.global.f64 	%fd53, [%rd47];
	mad.lo.s32 	%r30, %r38, %r17, %r1;
	mul.wide.s32 	%rd48, %r30, 8;
	add.s64 	%rd49, %rd1, %rd48;
	ld.global.f64 	%fd54, [%rd49];
	fma.rn.f64 	%fd55, %fd53, %fd54, %fd67;
	cvt.u64.u32 	%rd50, %r3;
	cvt.u64.u32 	%rd51, %r38;
	add.s64 	%rd52, %rd51, %rd50;
	shl.b64 	%rd53, %rd52, 3;
	add.s64 	%rd54, %rd2, %rd53;
	ld.global.f64 	%fd56, [%rd54+8];
	mul.wide.u32 	%rd55, %r17, 8;
	add.s64 	%rd56, %rd49, %rd55;
	ld.global.f64 	%fd57, [%rd56];
	fma.rn.f64 	%fd67, %fd56, %fd57, %fd55;
	add.s32 	%r38, %r38, 2;
$L__BB1_10:
	and.b32  	%r31, %r17, 1;
	setp.eq.b32 	%p8, %r31, 1;
	not.pred 	%p9, %p8;
	@%p9 bra 	$L__BB1_12;
	add.s32 	%r32, %r38, %r3;
	mul.wide.u32 	%rd57, %r32, 8;
	add.s64 	%rd58, %rd2, %rd57;
	ld.global.f64 	%fd58, [%rd58];
	mad.lo.s32 	%r33, %r38, %r17, %r1;
	mul.wide.s32 	%rd59, %r33, 8;
	add.s64 	%rd60, %rd1, %rd59;
	ld.global.f64 	%fd59, [%rd60];
	fma.rn.f64 	%fd67, %fd58, %fd59, %fd67;
$L__BB1_12:
	ld.param.u64 	%rd64, [_Z30Matrix_multiplication_device_1iPdS_S__param_3];
	cvta.to.global.u64 	%rd61, %rd64;
	mad.lo.s32 	%r34, %r2, %r17, %r1;
	mul.wide.s32 	%rd62, %r34, 8;
	add.s64 	%rd63, %rd61, %rd62;
	st.global.f64 	[%rd63], %fd67;
	ret;

}


// ===== COMPILED SASS (sm_100) =====

	.target	sm_100

	.elftype	@"ET_EXEC"


//--------------------- .note.nv.tkinfo           --------------------------
	.section	.note.nv.tkinfo,"",@"SHT_NOTE"
	.sectionflags	@"SHF_NOTE_NV_TKINFO"
	.tkinfo
        /*0018*/ 	.word	0x00000002
        /*0030*/ 	.string	""
        /*0030*/ 	.string	"ptxas"
        /*0030*/ 	.string	"Cuda compilation tools, release 13.0, V13.0.88"
        /*0030*/ 	.string	"Build cuda_13.0.r13.0/compiler.36424714_0"
        /*0030*/ 	.string	"-arch sm_100 -m 64 "



//--------------------- .note.nv.cuinfo           --------------------------
	.section	.note.nv.cuinfo,"",@"SHT_NOTE"
	.sectionflags	@"SHF_NOTE_NV_CUINFO"
        /*0018*/ 	.short	0x0002
        /*001a*/ 	.short	0x0064
        /*001c*/ 	.short	0x0082
	.zero		2


//--------------------- .nv.info                  --------------------------
	.section	.nv.info,"",@"SHT_CUDA_INFO"
	.align	4


	//----- nvinfo : EIATTR_REGCOUNT
	.align		4
        /*0000*/ 	.byte	0x04, 0x2f
        /*0002*/ 	.short	(.L_1 - .L_0)
	.align		4
.L_0:
        /*0004*/ 	.word	index@(_Z30Matrix_multiplication_device_2iPdS_S_)
        /*0008*/ 	.word	0x00000028


	//----- nvinfo : EIATTR_FRAME_SIZE
	.align		4
.L_1:
        /*000c*/ 	.byte	0x04, 0x11
        /*000e*/ 	.short	(.L_3 - .L_2)
	.align		4
.L_2:
        /*0010*/ 	.word	index@(_Z30Matrix_multiplication_device_2iPdS_S_)
        /*0014*/ 	.word	0x00000000


	//----- nvinfo : EIATTR_REGCOUNT
	.align		4
.L_3:
        /*0018*/ 	.byte	0x04, 0x2f
        /*001a*/ 	.short	(.L_5 - .L_4)
	.align		4
.L_4:
        /*001c*/ 	.word	index@(_Z30Matrix_multiplication_device_1iPdS_S_)
        /*0020*/ 	.word	0x00000020


	//----- nvinfo : EIATTR_FRAME_SIZE
	.align		4
.L_5:
        /*0024*/ 	.byte	0x04, 0x11
        /*0026*/ 	.short	(.L_7 - .L_6)
	.align		4
.L_6:
        /*0028*/ 	.word	index@(_Z30Matrix_multiplication_device_1iPdS_S_)
        /*002c*/ 	.word	0x00000000


	//----- nvinfo : EIATTR_MIN_STACK_SIZE
	.align		4
.L_7:
        /*0030*/ 	.byte	0x04, 0x12
        /*0032*/ 	.short	(.L_9 - .L_8)
	.align		4
.L_8:
        /*0034*/ 	.word	index@(_Z30Matrix_multiplication_device_1iPdS_S_)
        /*0038*/ 	.word	0x00000000


	//----- nvinfo : EIATTR_MIN_STACK_SIZE
	.align		4
.L_9:
        /*003c*/ 	.byte	0x04, 0x12
        /*003e*/ 	.short	(.L_11 - .L_10)
	.align		4
.L_10:
        /*0040*/ 	.word	index@(_Z30Matrix_multiplication_device_2iPdS_S_)
        /*0044*/ 	.word	0x00000000
.L_11:


//--------------------- .nv.compat                --------------------------
	.section	.nv.compat,"",@"SHT_CUDA_COMPAT_INFO"
	.align	4
        /*0000*/ 	.byte	0x02, 0x09, 0x00, 0x00, 0x02, 0x02, 0x01, 0x00, 0x02, 0x05, 0x05, 0x00, 0x03, 0x07, 0x01, 0x01
        /*0010*/ 	.byte	0x02, 0x03, 0x00, 0x00, 0x02, 0x06, 0x01, 0x00, 0x04, 0x0b, 0x08, 0x00, 0x01, 0x00, 0x00, 0x00
        /*0020*/ 	.byte	0x00, 0x00, 0x00, 0x00


//--------------------- .nv.info._Z30Matrix_multiplication_device_1iPdS_S_ --------------------------
	.section	.nv.info._Z30Matrix_multiplication_device_1iPdS_S_,"",@"SHT_CUDA_INFO"
	.sectionflags	@""
	.align	4


	//----- nvinfo : EIATTR_CUDA_API_VERSION
	.align		4
        /*0000*/ 	.byte	0x04, 0x37
        /*0002*/ 	.short	(.L_13 - .L_12)
.L_12:
        /*0004*/ 	.word	0x00000082


	//----- nvinfo : EIATTR_KPARAM_INFO
	.align		4
.L_13:
        /*0008*/ 	.byte	0x04, 0x17
        /*000a*/ 	.short	(.L_15 - .L_14)
.L_14:
        /*000c*/ 	.word	0x00000000
        /*0010*/ 	.short	0x0003
        /*0012*/ 	.short	0x0018
        /*0014*/ 	.byte	0x00, 0xf5, 0x21, 0x00


	//----- nvinfo : EIATTR_KPARAM_INFO
	.align		4
.L_15:
        /*0018*/ 	.byte	0x04, 0x17
        /*001a*/ 	.short	(.L_17 - .L_16)
.L_16:
        /*001c*/ 	.word	0x00000000
        /*0020*/ 	.short	0x0002
        /*0022*/ 	.short	0x0010
        /*0024*/ 	.byte	0x00, 0xf5, 0x21, 0x00


	//----- nvinfo : EIATTR_KPARAM_INFO
	.align		4
.L_17:
        /*0028*/ 	.byte	0x04, 0x17
        /*002a*/ 	.short	(.L_19 - .L_18)
.L_18:
        /*002c*/ 	.word	0x00000000
        /*0030*/ 	.short	0x0001
        /*0032*/ 	.short	0x0008
        /*0034*/ 	.byte	0x00, 0xf5, 0x21, 0x00


	//----- nvinfo : EIATTR_KPARAM_INFO
	.align		4
.L_19:
        /*0038*/ 	.byte	0x04, 0x17
        /*003a*/ 	.short	(.L_21 - .L_20)
.L_20:
        /*003c*/ 	.word	0x00000000
        /*0040*/ 	.short	0x0000
        /*0042*/ 	.short	0x0000
        /*0044*/ 	.byte	0x00, 0xf0, 0x11, 0x00


	//----- nvinfo : EIATTR_SPARSE_MMA_MASK
	.align		4
.L_21:
        /*0048*/ 	.byte	0x03, 0x50
        /*004a*/ 	.short	0x0000


	//----- nvinfo : EIATTR_MAXREG_COUNT
	.align		4
        /*004c*/ 	.byte	0x03, 0x1b
        /*004e*/ 	.short	0x00ff


	//----- nvinfo : EIATTR_MERCURY_ISA_VERSION
	.align		4
        /*0050*/ 	.byte	0x03, 0x5f
        /*0052*/ 	.short	0x0101


	//----- nvinfo : EIATTR_VRC_CTA_INIT_COUNT
	.align		4
        /*0054*/ 	.byte	0x02, 0x4a
	.zero		1
	.zero		1


	//----- nvinfo : EIATTR_EXIT_INSTR_OFFSETS
	.align		4
        /*0058*/ 	.byte	0x04, 0x1c
        /*005a*/ 	.short	(.L_23 - .L_22)


	//   ....[0]....
.L_22:
        /*005c*/ 	.word	0x00000ad0


	//----- nvinfo : EIATTR_CBANK_PARAM_SIZE
	.align		4
.L_23:
        /*0060*/ 	.byte	0x03, 0x19
        /*0062*/ 	.short	0x0020


	//----- nvinfo : EIATTR_PARAM_CBANK
	.align		4
        /*0064*/ 	.byte	0x04, 0x0a
        /*0066*/ 	.short	(.L_25 - .L_24)
	.align		4
.L_24:
        /*0068*/ 	.word	index@(.nv.constant0._Z30Matrix_multiplication_device_1iPdS_S_)
        /*006c*/ 	.short	0x0380
        /*006e*/ 	.short	0x0020


	//----- nvinfo : EIATTR_SW_WAR
	.align		4
.L_25:
        /*0070*/ 	.byte	0x04, 0x36
        /*0072*/ 	.short	(.L_27 - .L_26)
.L_26:
        /*0074*/ 	.word	0x00000008
.L_27:


//--------------------- .nv.info._Z30Matrix_multiplication_device_2iPdS_S_ --------------------------
	.section	.nv.info._Z30Matrix_multiplication_device_2iPdS_S_,"",@"SHT_CUDA_INFO"
	.sectionflags	@""
	.align	4


	//----- nvinfo : EIATTR_CUDA_API_VERSION
	.align		4
        /*0000*/ 	.byte	0x04, 0x37
        /*0002*/ 	.short	(.L_29 - .L_28)
.L_28:
        /*0004*/ 	.word	0x00000082


	//----- nvinfo : EIATTR_KPARAM_INFO
	.align		4
.L_29:
        /*0008*/ 	.byte	0x04, 0x17
        /*000a*/ 	.short	(.L_31 - .L_30)
.L_30:
        /*000c*/ 	.word	0x00000000
        /*0010*/ 	.short	0x0003
        /*0012*/ 	.short	0x0018
        /*0014*/ 	.byte	0x00, 0xf5, 0x21, 0x00


	//----- nvinfo : EIATTR_KPARAM_INFO
	.align		4
.L_31:
        /*0018*/ 	.byte	0x04, 0x17
        /*001a*/ 	.short	(.L_33 - .L_32)
.L_32:
        /*001c*/ 	.word	0x00000000
        /*0020*/ 	.short	0x0002
        /*0022*/ 	.short	0x0010
        /*0024*/ 	.byte	0x00, 0xf5, 0x21, 0x00


	//----- nvinfo : EIATTR_KPARAM_INFO
	.align		4
.L_33:
        /*0028*/ 	.byte	0x04, 0x17
        /*002a*/ 	.short	(.L_35 - .L_34)
.L_34:
        /*002c*/ 	.word	0x00000000
        /*0030*/ 	.short	0x0001
        /*0032*/ 	.short	0x0008
        /*0034*/ 	.byte	0x00, 0xf5, 0x21, 0x00


	//----- nvinfo : EIATTR_KPARAM_INFO
	.align		4
.L_35:
        /*0038*/ 	.byte	0x04, 0x17
        /*003a*/ 	.short	(.L_37 - .L_36)
.L_36:
        /*003c*/ 	.word	0x00000000
        /*0040*/ 	.short	0x0000
        /*0042*/ 	.short	0x0000
        /*0044*/ 	.byte	0x00, 0xf0, 0x11, 0x00


	//----- nvinfo : EIATTR_SPARSE_MMA_MASK
	.align		4
.L_37:
        /*0048*/ 	.byte	0x03, 0x50
        /*004a*/ 	.short	0x0000


	//----- nvinfo : EIATTR_MAXREG_COUNT
	.align		4
        /*004c*/ 	.byte	0x03, 0x1b
        /*004e*/ 	.short	0x00ff


	//----- nvinfo : EIATTR_MERCURY_ISA_VERSION
	.align		4
        /*0050*/ 	.byte	0x03, 0x5f
        /*0052*/ 	.short	0x0101


	//----- nvinfo : EIATTR_VRC_CTA_INIT_COUNT
	.align		4
        /*0054*/ 	.byte	0x02, 0x4a
	.zero		1
	.zero		1


	//----- nvinfo : EIATTR_EXIT_INSTR_OFFSETS
	.align		4
        /*0058*/ 	.byte	0x04, 0x1c
        /*005a*/ 	.short	(.L_39 - .L_38)


	//   ....[0]....
.L_38:
        /*005c*/ 	.word	0x000008f0


	//----- nvinfo : EIATTR_CBANK_PARAM_SIZE
	.align		4
.L_39:
        /*0060*/ 	.byte	0x03, 0x19
        /*0062*/ 	.short	0x0020


	//----- nvinfo : EIATTR_PARAM_CBANK
	.align		4
        /*0064*/ 	.byte	0x04, 0x0a
        /*0066*/ 	.short	(.L_41 - .L_40)
	.align		4
.L_40:
        /*0068*/ 	.word	index@(.nv.constant0._Z30Matrix_multiplication_device_2iPdS_S_)
        /*006c*/ 	.short	0x0380
        /*006e*/ 	.short	0x0020


	//----- nvinfo : EIATTR_SW_WAR
	.align		4
.L_41:
        /*0070*/ 	.byte	0x04, 0x36
        /*0072*/ 	.short	(.L_43 - .L_42)
.L_42:
        /*0074*/ 	.word	0x00000008
.L_43:


//--------------------- .nv.callgraph             --------------------------
	.section	.nv.callgraph,"",@"SHT_CUDA_CALLGRAPH"
	.align	4
	.sectionentsize	8
	.align		4
        /*0000*/ 	.word	0x00000000
	.align		4
        /*0004*/ 	.word	0xffffffff
	.align		4
        /*0008*/ 	.word	0x00000000
	.align		4
        /*000c*/ 	.word	0xfffffffe
	.align		4
        /*0010*/ 	.word	0x00000000
	.align		4
        /*0014*/ 	.word	0xfffffffd
	.align		4
        /*0018*/ 	.word	0x00000000
	.align		4
        /*001c*/ 	.word	0xfffffffc


//--------------------- .text._Z30Matrix_multiplication_device_1iPdS_S_ --------------------------
	.section	.text._Z30Matrix_multiplication_device_1iPdS_S_,"ax",@progbits
	.align	128
        .global         _Z30Matrix_multiplication_device_1iPdS_S_
        .type           _Z30Matrix_multiplication_device_1iPdS_S_,@function
        .size           _Z30Matrix_multiplication_device_1iPdS_S_,(.L_x_10 - _Z30Matrix_multiplication_device_1iPdS_S_)
        .other          _Z30Matrix_multiplication_device_1iPdS_S_,@"STO_CUDA_ENTRY STV_DEFAULT"
_Z30Matrix_multiplication_device_1iPdS_S_:
.text._Z30Matrix_multiplication_device_1iPdS_S_:
[----:B------:R-:W-:Y:S01]  /*0000*/  LDC R1, c[0x0][0x37c] ;  /* 0x0000df00ff017b82 */ /* 0x000fe20000000800 */
[----:B------:R-:W0:Y:S01]  /*0010*/  S2R R3, SR_TID.X ;  /* 0x0000000000037919 */ /* 0x000e220000002100 */
[----:B------:R-:W1:Y:S06]  /*0020*/  LDCU UR18, c[0x0][0x380] ;  /* 0x00007000ff1277ac */ /* 0x000e6c0008000800 */
[----:B------:R-:W0:Y:S01]  /*0030*/  LDC R0, c[0x0][0x360] ;  /* 0x0000d800ff007b82 */ /* 0x000e220000000800 */
[----:B------:R-:W-:Y:S01]  /*0040*/  CS2R R12, SRZ ;  /* 0x00000000000c7805 */ /* 0x000fe2000001ff00 */
[----:B------:R-:W2:Y:S01]  /*0050*/  S2R R2, SR_TID.Y ;  /* 0x0000000000027919 */ /* 0x000ea20000002200 */
[----:B------:R-:W3:Y:S05]  /*0060*/  LDCU.64 UR16, c[0x0][0x358] ;  /* 0x00006b00ff1077ac */ /* 0x000eea0008000a00 */
[----:B------:R-:W0:Y:S08]  /*0070*/  S2UR UR4, SR_CTAID.X ;  /* 0x00000000000479c3 */ /* 0x000e300000002500 */
[----:B------:R-:W2:Y:S01]  /*0080*/  S2UR UR5, SR_CTAID.Y ;  /* 0x00000000000579c3 */ /* 0x000ea20000002600 */
[----:B-1----:R-:W-:-:S07]  /*0090*/  UISETP.GE.AND UP0, UPT, UR18, 0x1, UPT ;  /* 0x000000011200788c */ /* 0x002fce000bf06270 */
[----:B------:R-:W2:Y:S01]  /*00a0*/  LDC R19, c[0x0][0x364] ;  /* 0x0000d900ff137b82 */ /* 0x000ea20000000800 */
[----:B0-----:R-:W-:Y:S02]  /*00b0*/  IMAD R0, R0, UR4, R3 ;  /* 0x0000000400007c24 */ /* 0x001fe4000f8e0203 */
[----:B--2---:R-:W-:Y:S01]  /*00c0*/  IMAD R19, R19, UR5, R2 ;  /* 0x0000000513137c24 */ /* 0x004fe2000f8e0202 */
[----:B---3--:R-:W-:Y:S06]  /*00d0*/  BRA.U !UP0, `(.L_x_0) ;  /* 0x00000009086c7547 */ /* 0x008fec000b800000 */
[----:B------:R-:W-:Y:S02]  /*00e0*/  UISETP.GE.U32.AND UP0, UPT, UR18, 0x8, UPT ;  /* 0x000000081200788c */ /* 0x000fe4000bf06070 */
[----:B------:R-:W-:Y:S01]  /*00f0*/  IMAD R5, R19, UR18, RZ ;  /* 0x0000001213057c24 */ /* 0x000fe2000f8e02ff */
[----:B------:R-:W-:Y:S01]  /*0100*/  CS2R R12, SRZ ;  /* 0x00000000000c7805 */ /* 0x000fe2000001ff00 */
[----:B------:R-:W-:-:S05]  /*0110*/  UMOV UR4, URZ ;  /* 0x000000ff00047c82 */ /* 0x000fca0008000000 */
[----:B------:R-:W-:Y:S05]  /*0120*/  BRA.U !UP0, `(.L_x_1) ;  /* 0x0000000508087547 */ /* 0x000fea000b800000 */
[----:B------:R-:W0:Y:S01]  /*0130*/  LDC.64 R2, c[0x0][0x388] ;  /* 0x0000e200ff027b82 */ /* 0x000e220000000a00 */
[----:B------:R-:W1:Y:S01]  /*0140*/  LDCU.64 UR20, c[0x0][0x390] ;  /* 0x00007200ff1477ac */ /* 0x000e620008000a00 */
[----:B------:R-:W-:Y:S02]  /*0150*/  MOV R18, R0 ;  /* 0x0000000000127202 */ /* 0x000fe40000000f00 */
[----:B------:R-:W-:Y:S01]  /*0160*/  CS2R R12, SRZ ;  /* 0x00000000000c7805 */ /* 0x000fe2000001ff00 */
[----:B------:R-:W-:-:S04]  /*0170*/  ULOP3.LUT UR4, UR18, 0x7ffffff8, URZ, 0xc0, !UPT ;  /* 0x7ffffff812047892 */ /* 0x000fc8000f8ec0ff */
[----:B------:R-:W-:Y:S02]  /*0180*/  UIADD3 UR4, UPT, UPT, -UR4, URZ, URZ ;  /* 0x000000ff04047290 */ /* 0x000fe4000fffe1ff */
[----:B-1----:R-:W-:Y:S02]  /*0190*/  UIMAD.WIDE.U32 UR6, UR18, 0x10, UR20 ;  /* 0x00000010120678a5 */ /* 0x002fe4000f8e0014 */
[----:B------:R-:W-:Y:S02]  /*01a0*/  UIMAD.WIDE.U32 UR8, UR18, 0x18, UR20 ;  /* 0x00000018120878a5 */ /* 0x000fe4000f8e0014 */
[----:B------:R-:W-:Y:S01]  /*01b0*/  UIMAD.WIDE.U32 UR10, UR18, 0x20, UR20 ;  /* 0x00000020120a78a5 */ /* 0x000fe2000f8e0014 */
[----:B0-----:R-:W-:Y:S01]  /*01c0*/  IMAD.WIDE.U32 R2, R5, 0x8, R2 ;  /* 0x0000000805027825 */ /* 0x001fe200078e0002 */
[----:B------:R-:W-:Y:S02]  /*01d0*/  UIMAD.WIDE.U32 UR12, UR18, 0x30, UR20 ;  /* 0x00000030120c78a5 */ /* 0x000fe4000f8e0014 */
[----:B------:R-:W-:Y:S01]  /*01e0*/  UIMAD.WIDE.U32 UR14, UR18, 0x38, UR20 ;  /* 0x00000038120e78a5 */ /* 0x000fe2000f8e0014 */
[----:B------:R-:W-:-:S04]  /*01f0*/  IADD3 R8, P0, PT, R2, 0x20, RZ ;  /* 0x0000002002087810 */ /* 0x000fc80007f1e0ff */
[----:B------:R-:W-:-:S09]  /*0200*/  IADD3.X R9, PT, PT, RZ, R3, RZ, P0, !PT ;  /* 0x00000003ff097210 */ /* 0x000fd200007fe4ff */
.L_x_2:
[----:B------:R-:W-:Y:S01]  /*0210*/  IMAD.MOV.U32 R17, RZ, RZ, 0x8 ;  /* 0x00000008ff117424 */ /* 0x000fe200078e00ff */
[----:B------:R-:W-:Y:S01]  /*0220*/  UIMAD.WIDE.U32 UR22, UR18, 0x8, UR20 ;  /* 0x00000008121678a5 */ /* 0x000fe2000f8e0014 */
[----:B------:R-:W-:Y:S02]  /*0230*/  MOV R2, R8 ;  /* 0x0000000800027202 */ /* 0x000fe40000000f00 */
[----:B------:R-:W-:Y:S01]  /*0240*/  IMAD.WIDE R16, R18, R17, UR20 ;  /* 0x0000001412107e25 */ /* 0x000fe2000f8e0211 */
[----:B------:R-:W-:Y:S02]  /*0250*/  MOV R3, R9 ;  /* 0x0000000900037202 */ /* 0x000fe40000000f00 */
[----:B------:R-:W-:Y:S01]  /*0260*/  MOV R21, UR23 ;  /* 0x0000001700157c02 */ /* 0x000fe20008000f00 */
[----:B------:R-:W-:Y:S01]  /*0270*/  IMAD.U32 R20, RZ, RZ, UR22 ;  /* 0x00000016ff147e24 */ /* 0x000fe2000f8e00ff */
[----:B------:R-:W2:Y:S01]  /*0280*/  LDG.E.64 R24, desc[UR16][R16.64] ;  /* 0x0000001010187981 */ /* 0x000ea2000c1e1b00 */
[----:B------:R-:W-:-:S03]  /*0290*/  HFMA2 R7, -RZ, RZ, 0, 4.76837158203125e-07 ;  /* 0x00000008ff077431 */ /* 0x000fc600000001ff */
[----:B------:R-:W2:Y:S01]  /*02a0*/  LDG.E.64 R14, desc[UR16][R2.64+-0x20] ;  /* 0xffffe010020e7981 */ /* 0x000ea2000c1e1b00 */
[----:B------:R-:W-:-:S03]  /*02b0*/  IMAD.WIDE R20, R18, 0x8, R20 ;  /* 0x0000000812147825 */ /* 0x000fc600078e0214 */
[----:B------:R-:W3:Y:S04]  /*02c0*/  LDG.E.64 R22, desc[UR16][R2.64+-0x18] ;  /* 0xffffe81002167981 */ /* 0x000ee8000c1e1b00 */
[----:B------:R-:W3:Y:S01]  /*02d0*/  LDG.E.64 R20, desc[UR16][R20.64] ;  /* 0x0000001014147981 */ /* 0x000ee2000c1e1b00 */
[----:B------:R-:W-:-:S03]  /*02e0*/  IMAD.WIDE R6, R18, R7, UR6 ;  /* 0x0000000612067e25 */ /* 0x000fc6000f8e0207 */
[----:B------:R-:W4:Y:S01]  /*02f0*/  LDG.E.64 R4, desc[UR16][R2.64+-0x10] ;  /* 0xfffff01002047981 */ /* 0x000f22000c1e1b00 */
[----:B------:R-:W-:-:S03]  /*0300*/  IMAD.MOV.U32 R9, RZ, RZ, 0x8 ;  /* 0x00000008ff097424 */ /* 0x000fc600078e00ff */
[----:B------:R-:W4:Y:S01]  /*0310*/  LDG.E.64 R6, desc[UR16][R6.64] ;  /* 0x0000001006067981 */ /* 0x000f22000c1e1b00 */
[----:B------:R-:W-:-:S03]  /*0320*/  IMAD.WIDE R8, R18, R9, UR8 ;  /* 0x0000000812087e25 */ /* 0x000fc6000f8e0209 */
[----:B------:R-:W5:Y:S04]  /*0330*/  LDG.E.64 R10, desc[UR16][R2.64+-0x8] ;  /* 0xfffff810020a7981 */ /* 0x000f68000c1e1b00 */
[----:B------:R-:W5:Y:S01]  /*0340*/  LDG.E.64 R8, desc[UR16][R8.64] ;  /* 0x0000001008087981 */ /* 0x000f62000c1e1b00 */
[----:B------:R-:W-:Y:S01]  /*0350*/  MOV R27, 0x8 ;  /* 0x00000008001b7802 */ /* 0x000fe20000000f00 */
[----:B--2---:R-:W-:-:S04]  /*0360*/  DFMA R24, R14, R24, R12 ;  /* 0x000000180e18722b */ /* 0x004fc8000000000c */
[----:B------:R-:W-:Y:S01]  /*0370*/  IMAD.WIDE R12, R18, R27, UR10 ;  /* 0x0000000a120c7e25 */ /* 0x000fe2000f8e021b */
[----:B------:R-:W-:Y:S01]  /*0380*/  MOV R27, UR18 ;  /* 0x00000012001b7c02 */ /* 0x000fe20008000f00 */
[----:B------:R-:W2:Y:S04]  /*0390*/  LDG.E.64 R14, desc[UR16][R2.64] ;  /* 0x00000010020e7981 */ /* 0x000ea8000c1e1b00 */
[----:B------:R-:W2:Y:S01]  /*03a0*/  LDG.E.64 R12, desc[UR16][R12.64] ;  /* 0x000000100c0c7981 */ /* 0x000ea2000c1e1b00 */
[----:B------:R-:W-:Y:S01]  /*03b0*/  IMAD.WIDE.U32 R16, R27, 0x28, R16 ;  /* 0x000000281b107825 */ /* 0x000fe200078e0010 */
[----:B---3--:R-:W-:Y:S02]  /*03c0*/  DFMA R22, R22, R20, R24 ;  /* 0x000000141616722b */ /* 0x008fe40000000018 */
[----:B------:R-:W3:Y:S01]  /*03d0*/  LDG.E.64 R20, desc[UR16][R2.64+0x8] ;  /* 0x0000081002147981 */ /* 0x000ee2000c1e1b00 */
[----:B------:R-:W-:-:S03]  /*03e0*/  IMAD.MOV.U32 R25, RZ, RZ, 0x8 ;  /* 0x00000008ff197424 */ /* 0x000fc600078e00ff */
[----:B------:R-:W3:Y:S01]  /*03f0*/  LDG.E.64 R16, desc[UR16][R16.64] ;  /* 0x0000001010107981 */ /* 0x000ee2000c1e1b00 */
[C---:B------:R-:W-:Y:S01]  /*0400*/  IMAD.WIDE R24, R18.reuse, R25, UR12 ;  /* 0x0000000c12187e25 */ /* 0x040fe2000f8e0219 */
[----:B----4-:R-:W-:Y:S01]  /*0410*/  DFMA R6, R4, R6, R22 ;  /* 0x000000060406722b */ /* 0x010fe20000000016 */
[----:B------:R-:W-:Y:S01]  /*0420*/  MOV R23, 0x8 ;  /* 0x0000000800177802 */ /* 0x000fe20000000f00 */
[----:B------:R-:W4:Y:S04]  /*0430*/  LDG.E.64 R4, desc[UR16][R2.64+0x10] ;  /* 0x0000101002047981 */ /* 0x000f28000c1e1b00 */
[----:B------:R-:W4:Y:S01]  /*0440*/  LDG.E.64 R24, desc[UR16][R24.64] ;  /* 0x0000001018187981 */ /* 0x000f22000c1e1b00 */
[----:B------:R-:W-:Y:S01]  /*0450*/  IMAD.WIDE R22, R18, R23, UR14 ;  /* 0x0000000e12167e25 */ /* 0x000fe2000f8e0217 */
[----:B-----5:R-:W-:-:S02]  /*0460*/  DFMA R8, R10, R8, R6 ;  /* 0x000000080a08722b */ /* 0x020fc40000000006 */
[----:B------:R-:W5:Y:S04]  /*0470*/  LDG.E.64 R6, desc[UR16][R2.64+0x18] ;  /* 0x0000181002067981 */ /* 0x000f68000c1e1b00 */
[----:B------:R-:W5:Y:S01]  /*0480*/  LDG.E.64 R22, desc[UR16][R22.64] ;  /* 0x0000001016167981 */ /* 0x000f62000c1e1b00 */
[----:B------:R-:W-:-:S04]  /*0490*/  UIADD3 UR4, UPT, UPT, UR4, 0x8, URZ ;  /* 0x0000000804047890 */ /* 0x000fc8000fffe0ff */
[----:B------:R-:W-:Y:S01]  /*04a0*/  UISETP.NE.AND UP0, UPT, UR4, URZ, UPT ;  /* 0x000000ff0400728c */ /* 0x000fe2000bf05270 */
[----:B--2---:R-:W-:-:S08]  /*04b0*/  DFMA R8, R14, R12, R8 ;  /* 0x0000000c0e08722b */ /* 0x004fd00000000008 */
[----:B---3--:R-:W-:-:S08]  /*04c0*/  DFMA R8, R20, R16, R8 ;  /* 0x000000101408722b */ /* 0x008fd00000000008 */
[----:B----4-:R-:W-:Y:S01]  /*04d0*/  DFMA R4, R4, R24, R8 ;  /* 0x000000180404722b */ /* 0x010fe20000000008 */
[----:B------:R-:W-:-:S07]  /*04e0*/  IADD3 R8, P0, PT, R2, 0x40, RZ ;  /* 0x0000004002087810 */ /* 0x000fce0007f1e0ff */
[----:B-----5:R-:W-:Y:S01]  /*04f0*/  DFMA R12, R6, R22, R4 ;  /* 0x00000016060c722b */ /* 0x020fe20000000004 */
[----:B------:R-:W-:Y:S01]  /*0500*/  MOV R5, UR18 ;  /* 0x0000001200057c02 */ /* 0x000fe20008000f00 */
[----:B------:R-:W-:-:S03]  /*0510*/  IMAD.X R9, RZ, RZ, R3, P0 ;  /* 0x000000ffff097224 */ /* 0x000fc600000e0603 */
[----:B------:R-:W-:Y:S01]  /*0520*/  LEA R18, R5, R18, 0x3 ;  /* 0x0000001205127211 */ /* 0x000fe200078e18ff */
[----:B------:R-:W-:Y:S06]  /*0530*/  BRA.U UP0, `(.L_x_2) ;  /* 0xfffffffd00347547 */ /* 0x000fec000b83ffff */
[----:B------:R-:W-:-:S12]  /*0540*/  ULOP3.LUT UR4, UR18, 0x7ffffff8, URZ, 0xc0, !UPT ;  /* 0x7ffffff812047892 */ /* 0x000fd8000f8ec0ff */
.L_x_1:
[----:B------:R-:W-:-:S04]  /*0550*/  ULOP3.LUT UR6, UR18, 0x7, URZ, 0xc0, !UPT ;  /* 0x0000000712067892 */ /* 0x000fc8000f8ec0ff */
[----:B------:R-:W-:-:S09]  /*0560*/  UISETP.NE.AND UP0, UPT, UR6, URZ, UPT ;  /* 0x000000ff0600728c */ /* 0x000fd2000bf05270 */
[----:B------:R-:W-:Y:S05]  /*0570*/  BRA.U !UP0, `(.L_x_0) ;  /* 0x0000000508447547 */ /* 0x000fea000b800000 */
[----:B------:R-:W-:Y:S01]  /*0580*/  UISETP.GE.U32.AND UP0, UPT, UR6, 0x4, UPT ;  /* 0x000000040600788c */ /* 0x000fe2000bf06070 */
[----:B------:R-:W-:Y:S01]  /*0590*/  IMAD R2, R19, UR18, RZ ;  /* 0x0000001213027c24 */ /* 0x000fe2000f8e02ff */
[----:B------:R-:W-:-:S04]  /*05a0*/  ULOP3.LUT UR5, UR18, 0x3, URZ, 0xc0, !UPT ;  /* 0x0000000312057892 */ /* 0x000fc8000f8ec0ff */
[----:B------:R-:W-:-:S03]  /*05b0*/  UISETP.NE.AND UP1, UPT, UR5, URZ, UPT ;  /* 0x000000ff0500728c */ /* 0x000fc6000bf25270 */
[----:B------:R-:W-:Y:S08]  /*05c0*/  BRA.U !UP0, `(.L_x_3) ;  /* 0x00000001087c7547 */ /* 0x000ff0000b800000 */
[----:B------:R-:W0:Y:S01]  /*05d0*/  LDC.64 R6, c[0x0][0x388] ;  /* 0x0000e200ff067b82 */ /* 0x000e220000000a00 */
[----:B------:R-:W1:Y:S01]  /*05e0*/  LDCU.64 UR6, c[0x0][0x388] ;  /* 0x00007100ff0677ac */ /* 0x000e620008000a00 */
[----:B------:R-:W-:Y:S01]  /*05f0*/  MOV R5, UR4 ;  /* 0x0000000400057c02 */ /* 0x000fe20008000f00 */
[C---:B------:R-:W-:Y:S01]  /*0600*/  VIADD R3, R2.reuse, UR4 ;  /* 0x0000000402037c36 */ /* 0x040fe20008000000 */
[----:B------:R-:W-:Y:S02]  /*0610*/  IADD3 R8, P0, PT, R2, UR4, RZ ;  /* 0x0000000402087c10 */ /* 0x000fe4000ff1e0ff */
[----:B------:R-:W-:Y:S01]  /*0620*/  MOV R27, UR18 ;  /* 0x00000012001b7c02 */ /* 0x000fe20008000f00 */
[----:B------:R-:W-:Y:S01]  /*0630*/  IMAD R5, R5, UR18, R0 ;  /* 0x0000001205057c24 */ /* 0x000fe2000f8e0200 */
[----:B------:R-:W2:Y:S01]  /*0640*/  LDC.64 R22, c[0x0][0x390] ;  /* 0x0000e400ff167b82 */ /* 0x000ea20000000a00 */
[----:B------:R-:W-:Y:S02]  /*0650*/  IMAD.U32 R29, RZ, RZ, UR18 ;  /* 0x00000012ff1d7e24 */ /* 0x000fe4000f8e00ff */
[----:B0-----:R-:W-:Y:S01]  /*0660*/  IMAD.WIDE.U32 R6, R3, 0x8, R6 ;  /* 0x0000000803067825 */ /* 0x001fe200078e0006 */
[----:B------:R-:W-:-:S02]  /*0670*/  IADD3.X R3, PT, PT, RZ, RZ, RZ, P0, !PT ;  /* 0x000000ffff037210 */ /* 0x000fc400007fe4ff */
[----:B-1----:R-:W-:-:S03]  /*0680*/  LEA R20, P0, R8, UR6, 0x3 ;  /* 0x0000000608147c11 */ /* 0x002fc6000f8018ff */
[----:B------:R-:W3:Y:S01]  /*0690*/  LDG.E.64 R6, desc[UR16][R6.64] ;  /* 0x0000001006067981 */ /* 0x000ee2000c1e1b00 */
[----:B--2---:R-:W-:Y:S01]  /*06a0*/  IMAD.WIDE R22, R5, 0x8, R22 ;  /* 0x0000000805167825 */ /* 0x004fe200078e0216 */
[----:B------:R-:W-:-:S04]  /*06b0*/  LEA.HI.X R21, R8, UR7, R3, 0x3, P0 ;  /* 0x0000000708157c11 */ /* 0x000fc800080f1c03 */
[----:B------:R-:W3:Y:S01]  /*06c0*/  LDG.E.64 R4, desc[UR16][R22.64] ;  /* 0x0000001016047981 */ /* 0x000ee2000c1e1b00 */
[----:B------:R-:W-:-:S03]  /*06d0*/  IMAD.WIDE.U32 R26, R27, 0x8, R22 ;  /* 0x000000081b1a7825 */ /* 0x000fc600078e0016 */
[----:B------:R-:W2:Y:S04]  /*06e0*/  LDG.E.64 R8, desc[UR16][R20.64+0x8] ;  /* 0x0000081014087981 */ /* 0x000ea8000c1e1b00 */
[----:B------:R-:W2:Y:S01]  /*06f0*/  LDG.E.64 R10, desc[UR16][R26.64] ;  /* 0x000000101a0a7981 */ /* 0x000ea2000c1e1b00 */
[----:B------:R-:W-:Y:S01]  /*0700*/  IMAD.WIDE.U32 R28, R29, 0x8, R26 ;  /* 0x000000081d1c7825 */ /* 0x000fe200078e001a */
[----:B------:R-:W-:Y:S02]  /*0710*/  MOV R25, UR18 ;  /* 0x0000001200197c02 */ /* 0x000fe40008000f00 */
[----:B------:R-:W4:Y:S04]  /*0720*/  LDG.E.64 R14, desc[UR16][R20.64+0x10] ;  /* 0x00001010140e7981 */ /* 0x000f28000c1e1b00 */
[----:B------:R-:W4:Y:S01]  /*0730*/  LDG.E.64 R16, desc[UR16][R28.64] ;  /* 0x000000101c107981 */ /* 0x000f22000c1e1b00 */
[----:B------:R-:W-:-:S03]  /*0740*/  IMAD.WIDE.U32 R24, R25, 0x8, R28 ;  /* 0x0000000819187825 */ /* 0x000fc600078e001c */
[----:B------:R-:W5:Y:S04]  /*0750*/  LDG.E.64 R22, desc[UR16][R20.64+0x18] ;  /* 0x0000181014167981 */ /* 0x000f68000c1e1b00 */
[----:B------:R-:W5:Y:S01]  /*0760*/  LDG.E.64 R24, desc[UR16][R24.64] ;  /* 0x0000001018187981 */ /* 0x000f62000c1e1b00 */
[----:B------:R-:W-:Y:S01]  /*0770*/  UIADD3 UR4, UPT, UPT, UR4, 0x4, URZ ;  /* 0x0000000404047890 */ /* 0x000fe2000fffe0ff */
[----:B---3--:R-:W-:-:S08]  /*0780*/  DFMA R4, R6, R4, R12 ;  /* 0x000000040604722b */ /* 0x008fd0000000000c */
[----:B--2---:R-:W-:-:S08]  /*0790*/  DFMA R4, R8, R10, R4 ;  /* 0x0000000a0804722b */ /* 0x004fd00000000004 */
[----:B----4-:R-:W-:-:S08]  /*07a0*/  DFMA R4, R14, R16, R4 ;  /* 0x000000100e04722b */ /* 0x010fd00000000004 */
[----:B-----5:R-:W-:-:S11]  /*07b0*/  DFMA R12, R22, R24, R4 ;  /* 0x00000018160c722b */ /* 0x020fd60000000004 */
.L_x_3:
[----:B------:R-:W-:Y:S05]  /*07c0*/  BRA.U !UP1, `(.L_x_0) ;  /* 0x0000000109b07547 */ /* 0x000fea000b800000 */
[----:B------:R-:W-:Y:S01]  /*07d0*/  UISETP.NE.AND UP0, UPT, UR5, 0x1, UPT ;  /* 0x000000010500788c */ /* 0x000fe2000bf05270 */
[----:B------:R-:W-:Y:S01]  /*07e0*/  MOV R9, UR4 ;  /* 0x0000000400097c02 */ /* 0x000fe20008000f00 */
[----:B------:R-:W-:Y:S02]  /*07f0*/  ULOP3.LUT UR5, UR18, 0x1, URZ, 0xc0, !UPT ;  /* 0x0000000112057892 */ /* 0x000fe4000f8ec0ff */
[----:B------:R-:W-:Y:S02]  /*0800*/  MOV R17, UR18 ;  /* 0x0000001200117c02 */ /* 0x000fe40008000f00 */
[----:B------:R-:W-:Y:S01]  /*0810*/  UISETP.NE.U32.AND UP1, UPT, UR5, 0x1, UPT ;  /* 0x000000010500788c */ /* 0x000fe2000bf25070 */
[----:B------:R-:W-:-:S04]  /*0820*/  PLOP3.LUT P1, PT, PT, PT, UP0, 0x80, 0x8 ;  /* 0x000000000008781c */ /* 0x000fc80003f2f008 */
[----:B------:R-:W0:Y:S01]  /*0830*/  @UP0 LDCU.64 UR8, c[0x0][0x390] ;  /* 0x00007200ff0807ac */ /* 0x000e220008000a00 */
[----:B------:R-:W-:Y:S01]  /*0840*/  PLOP3.LUT P0, PT, PT, PT, UP1, 0x80, 0x8 ;  /* 0x000000000008781c */ /* 0x000fe20003f0f018 */
[----:B------:R-:W1:Y:S01]  /*0850*/  @UP0 LDCU.64 UR6, c[0x0][0x388] ;  /* 0x00007100ff0607ac */ /* 0x000e620008000a00 */
[----:B------:R-:W2:Y:S06]  /*0860*/  @UP0 LDCU.64 UR10, c[0x0][0x388] ;  /* 0x00007100ff0a07ac */ /* 0x000eac0008000a00 */
[C---:B------:R-:W-:Y:S01]  /*0870*/  @P1 IADD3 R3, PT, PT, R2.reuse, UR4, RZ ;  /* 0x0000000402031c10 */ /* 0x040fe2000fffe0ff */
[----:B------:R-:W-:Y:S01]  /*0880*/  @P1 IMAD R9, R9, UR18, R0 ;  /* 0x0000001209091c24 */ /* 0x000fe2000f8e0200 */
[----:B------:R-:W-:Y:S01]  /*0890*/  @P1 IADD3 R10, P2, PT, R2, UR4, RZ ;  /* 0x00000004020a1c10 */ /* 0x000fe2000ff5e0ff */
[----:B------:R-:W3:Y:S01]  /*08a0*/  @!UP1 LDCU.64 UR12, c[0x0][0x388] ;  /* 0x00007100ff0c97ac */ /* 0x000ee20008000a00 */
[----:B------:R-:W4:Y:S01]  /*08b0*/  @!UP1 LDCU.64 UR14, c[0x0][0x390] ;  /* 0x00007200ff0e97ac */ /* 0x000f220008000a00 */
[----:B0-----:R-:W-:-:S02]  /*08c0*/  MOV R6, UR8 ;  /* 0x0000000800067c02 */ /* 0x001fc40008000f00 */
[----:B------:R-:W-:Y:S01]  /*08d0*/  MOV R7, UR9 ;  /* 0x0000000900077c02 */ /* 0x000fe20008000f00 */
[----:B------:R-:W-:Y:S01]  /*08e0*/  @UP0 UIADD3 UR4, UPT, UPT, UR4, 0x2, URZ ;  /* 0x0000000204040890 */ /* 0x000fe2000fffe0ff */
[----:B-1----:R-:W-:Y:S01]  /*08f0*/  MOV R5, UR7 ;  /* 0x0000000700057c02 */ /* 0x002fe20008000f00 */
[----:B------:R-:W-:Y:S02]  /*0900*/  IMAD.U32 R4, RZ, RZ, UR6 ;  /* 0x00000006ff047e24 */ /* 0x000fe4000f8e00ff */
[----:B------:R-:W-:-:S04]  /*0910*/  @P1 IMAD.WIDE R6, R9, 0x8, R6 ;  /* 0x0000000809061825 */ /* 0x000fc800078e0206 */
[----:B------:R-:W-:-:S04]  /*0920*/  @P1 IMAD.WIDE.U32 R4, R3, 0x8, R4 ;  /* 0x0000000803041825 */ /* 0x000fc800078e0004 */
[----:B------:R-:W-:Y:S01]  /*0930*/  @P1 IMAD.X R3, RZ, RZ, RZ, P2 ;  /* 0x000000ffff031224 */ /* 0x000fe200010e06ff */
[C---:B--2---:R-:W-:Y:S01]  /*0940*/  @P1 LEA R8, P2, R10.reuse, UR10, 0x3 ;  /* 0x0000000a0a081c11 */ /* 0x044fe2000f8418ff */
[----:B------:R-:W-:Y:S01]  /*0950*/  @P1 IMAD.WIDE.U32 R16, R17, 0x8, R6 ;  /* 0x0000000811101825 */ /* 0x000fe200078e0006 */
[----:B------:R-:W2:Y:S02]  /*0960*/  @P1 LDG.E.64 R4, desc[UR16][R4.64] ;  /* 0x0000001004041981 */ /* 0x000ea4000c1e1b00 */
[----:B------:R-:W-:Y:S02]  /*0970*/  @P1 LEA.HI.X R9, R10, UR11, R3, 0x3, P2 ;  /* 0x0000000b0a091c11 */ /* 0x000fe400090f1c03 */
[----:B------:R-:W2:Y:S01]  /*0980*/  @P1 LDG.E.64 R6, desc[UR16][R6.64] ;  /* 0x0000001006061981 */ /* 0x000ea2000c1e1b00 */
[----:B------:R-:W-:Y:S01]  /*0990*/  IMAD.U32 R23, RZ, RZ, UR4 ;  /* 0x00000004ff177e24 */ /* 0x000fe2000f8e00ff */
[----:B---3--:R-:W-:Y:S02]  /*09a0*/  MOV R14, UR12 ;  /* 0x0000000c000e7c02 */ /* 0x008fe40008000f00 */
[----:B------:R-:W-:Y:S01]  /*09b0*/  MOV R15, UR13 ;  /* 0x0000000d000f7c02 */ /* 0x000fe20008000f00 */
[----:B------:R-:W-:Y:S01]  /*09c0*/  @!P0 IMAD R23, R23, UR18, R0 ;  /* 0x0000001217178c24 */ /* 0x000fe2000f8e0200 */
[----:B----4-:R-:W-:Y:S01]  /*09d0*/  MOV R10, UR14 ;  /* 0x0000000e000a7c02 */ /* 0x010fe20008000f00 */
[----:B------:R-:W3:Y:S01]  /*09e0*/  @P1 LDG.E.64 R8, desc[UR16][R8.64+0x8] ;  /* 0x0000081008081981 */ /* 0x000ee2000c1e1b00 */
[----:B------:R-:W-:-:S02]  /*09f0*/  MOV R11, UR15 ;  /* 0x0000000f000b7c02 */ /* 0x000fc40008000f00 */
[----:B------:R-:W-:Y:S02]  /*0a00*/  @!P0 IADD3 R21, PT, PT, R2, UR4, RZ ;  /* 0x0000000402158c10 */ /* 0x000fe4000fffe0ff */
[----:B------:R-:W3:Y:S01]  /*0a10*/  @P1 LDG.E.64 R2, desc[UR16][R16.64] ;  /* 0x0000001010021981 */ /* 0x000ee2000c1e1b00 */
[----:B------:R-:W-:-:S04]  /*0a20*/  @!P0 IMAD.WIDE R10, R23, 0x8, R10 ;  /* 0x00000008170a8825 */ /* 0x000fc800078e020a */
[----:B------:R-:W-:Y:S02]  /*0a30*/  @!P0 IMAD.WIDE.U32 R14, R21, 0x8, R14 ;  /* 0x00000008150e8825 */ /* 0x000fe400078e000e */
[----:B------:R-:W4:Y:S04]  /*0a40*/  @!P0 LDG.E.64 R10, desc[UR16][R10.64] ;  /* 0x000000100a0a8981 */ /* 0x000f28000c1e1b00 */
[----:B------:R-:W4:Y:S01]  /*0a50*/  @!P0 LDG.E.64 R14, desc[UR16][R14.64] ;  /* 0x000000100e0e8981 */ /* 0x000f22000c1e1b00 */
[----:B--2---:R-:W-:-:S08]  /*0a60*/  @P1 DFMA R4, R4, R6, R12 ;  /* 0x000000060404122b */ /* 0x004fd0000000000c */
[----:B---3--:R-:W-:-:S08]  /*0a70*/  @P1 DFMA R12, R8, R2, R4 ;  /* 0x00000002080c122b */ /* 0x008fd00000000004 */
[----:B----4-:R-:W-:-:S11]  /*0a80*/  @!P0 DFMA R12, R14, R10, R12 ;  /* 0x0000000a0e0c822b */ /* 0x010fd6000000000c */
.L_x_0:
[----:B------:R-:W0:Y:S01]  /*0a90*/  LDC.64 R2, c[0x0][0x398] ;  /* 0x0000e600ff027b82 */ /* 0x000e220000000a00 */
[----:B------:R-:W-:-:S04]  /*0aa0*/  IMAD R19, R19, UR18, R0 ;  /* 0x0000001213137c24 */ /* 0x000fc8000f8e0200 */
[----:B0-----:R-:W-:-:S05]  /*0ab0*/  IMAD.WIDE R2, R19, 0x8, R2 ;  /* 0x0000000813027825 */ /* 0x001fca00078e0202 */
[----:B------:R-:W-:Y:S01]  /*0ac0*/  STG.E.64 desc[UR16][R2.64], R12 ;  /* 0x0000000c02007986 */ /* 0x000fe2000c101b10 */
[----:B------:R-:W-:Y:S05]  /*0ad0*/  EXIT ;  /* 0x000000000000794d */ /* 0x000fea0003800000 */
.L_x_4:
[----:B------:R-:W-:-:S00]  /*0ae0*/  BRA `(.L_x_4) ;  /* 0xfffffffc00fc7947 */ /* 0x000fc0000383ffff */
[----:B------:R-:W-:-:S00]  /*0af0*/  NOP ;  /* 0x0000000000007918 */ /* 0x000fc00000000000 */
        /* <DEDUP_REMOVED lines=8> */
.L_x_10:


//--------------------- .text._Z30Matrix_multiplication_device_2iPdS_S_ --------------------------
	.section	.text._Z30Matrix_multiplication_device_2iPdS_S_,"ax",@progbits
	.align	128
        .global         _Z30Matrix_multiplication_device_2iPdS_S_
        .type           _Z30Matrix_multiplication_device_2iPdS_S_,@function
        .size           _Z30Matrix_multiplication_device_2iPdS_S_,(.L_x_11 - _Z30Matrix_multiplication_device_2iPdS_S_)
        .other          _Z30Matrix_multiplication_device_2iPdS_S_,@"STO_CUDA_ENTRY STV_DEFAULT"
_Z30Matrix_multiplication_device_2iPdS_S_:
.text._Z30Matrix_multiplication_device_2iPdS_S_:
[----:B------:R-:W-:Y:S08]  /*0000*/  LDC R1, c[0x0][0x37c] ;  /* 0x0000df00ff017b82 */ /* 0x000ff00000000800 */
[----:B------:R-:W0:Y:S01]  /*0010*/  LDC R0, c[0x0][0x380] ;  /* 0x0000e000ff007b82 */ /* 0x000e220000000800 */
[----:B------:R-:W1:Y:S01]  /*0020*/  S2R R2, SR_TID.X ;  /* 0x0000000000027919 */ /* 0x000e620000002100 */
[----:B------:R-:W2:Y:S01]  /*0030*/  LDCU.64 UR6, c[0x0][0x358] ;  /* 0x00006b00ff0677ac */ /* 0x000ea20008000a00 */
[----:B------:R-:W-:Y:S01]  /*0040*/  CS2R R20, SRZ ;  /* 0x0000000000147805 */ /* 0x000fe2000001ff00 */
[----:B------:R-:W3:Y:S04]  /*0050*/  S2R R5, SR_TID.Y ;  /* 0x0000000000057919 */ /* 0x000ee80000002200 */
[----:B------:R-:W4:Y:S08]  /*0060*/  S2UR UR4, SR_CTAID.Y ;  /* 0x00000000000479c3 */ /* 0x000f300000002600 */
[----:B------:R-:W1:Y:S01]  /*0070*/  LDC R3, c[0x0][0x360] ;  /* 0x0000d800ff037b82 */ /* 0x000e620000000800 */
[----:B------:R-:W4:Y:S07]  /*0080*/  LDCU UR5, c[0x0][0x364] ;  /* 0x00006c80ff0577ac */ /* 0x000f2e0008000800 */
[----:B------:R-:W1:Y:S01]  /*0090*/  S2UR UR8, SR_CTAID.X ;  /* 0x00000000000879c3 */ /* 0x000e620000002500 */
[----:B0-----:R-:W-:Y:S01]  /*00a0*/  ISETP.GE.AND P0, PT, R0, 0x1, PT ;  /* 0x000000010000780c */ /* 0x001fe20003f06270 */
[----:B----4-:R-:W-:-:S06]  /*00b0*/  UIMAD UR4, UR4, UR5, URZ ;  /* 0x00000005040472a4 */ /* 0x010fcc000f8e02ff */
[----:B---3--:R-:W-:Y:S01]  /*00c0*/  IADD3 R7, PT, PT, R5, UR4, RZ ;  /* 0x0000000405077c10 */ /* 0x008fe2000fffe0ff */
[----:B-1----:R-:W-:-:S05]  /*00d0*/  IMAD R3, R3, UR8, R2 ;  /* 0x0000000803037c24 */ /* 0x002fca000f8e0202 */
[----:B--2---:R-:W-:Y:S05]  /*00e0*/  @!P0 BRA `(.L_x_5) ;  /* 0x0000000400f08947 */ /* 0x004fea0003800000 */
[C---:B------:R-:W-:Y:S01]  /*00f0*/  ISETP.GE.U32.AND P1, PT, R0.reuse, 0x8, PT ;  /* 0x000000080000780c */ /* 0x040fe20003f26070 */
[----:B------:R-:W-:Y:S01]  /*0100*/  HFMA2 R9, -RZ, RZ, 0, 0 ;  /* 0x00000000ff097431 */ /* 0x000fe200000001ff */
[----:B------:R-:W-:Y:S01]  /*0110*/  LOP3.LUT R2, R0, 0x7, RZ, 0xc0, !PT ;  /* 0x0000000700027812 */ /* 0x000fe200078ec0ff */
[----:B------:R-:W-:Y:S01]  /*0120*/  IMAD R4, R3, R0, RZ ;  /* 0x0000000003047224 */ /* 0x000fe200078e02ff */
[----:B------:R-:W-:Y:S02]  /*0130*/  CS2R R20, SRZ ;  /* 0x0000000000147805 */ /* 0x000fe4000001ff00 */
[----:B------:R-:W-:-:S07]  /*0140*/  ISETP.NE.AND P0, PT, R2, RZ, PT ;  /* 0x000000ff0200720c */ /* 0x000fce0003f05270 */
[----:B------:R-:W-:Y:S06]  /*0150*/  @!P1 BRA `(.L_x_6) ;  /* 0x0000000000ec9947 */ /* 0x000fec0003800000 */
[C---:B------:R-:W-:Y:S01]  /*0160*/  LOP3.LUT R9, R0.reuse, 0x7ffffff8, RZ, 0xc0, !PT ;  /* 0x7ffffff800097812 */ /* 0x040fe200078ec0ff */
[C---:B------:R-:W-:Y:S01]  /*0170*/  IMAD R13, R0.reuse, 0x3, R7 ;  /* 0x00000003000d7824 */ /* 0x040fe200078e0207 */
[C---:B------:R-:W-:Y:S01]  /*0180*/  IADD3 R5, PT, PT, R0.reuse, UR4, R5 ;  /* 0x0000000400057c10 */ /* 0x040fe2000fffe005 */
[C-C-:B------:R-:W-:Y:S01]  /*0190*/  IMAD R33, R0.reuse, 0x4, R7.reuse ;  /* 0x0000000400217824 */ /* 0x140fe200078e0207 */
[CC--:B------:R-:W-:Y:S01]  /*01a0*/  LEA R11, R0.reuse, R7.reuse, 0x1 ;  /* 0x00000007000b7211 */ /* 0x0c0fe200078e08ff */
[C-C-:B------:R-:W-:Y:S01]  /*01b0*/  IMAD R35, R0.reuse, 0x5, R7.reuse ;  /* 0x0000000500237824 */ /* 0x140fe200078e0207 */
[----:B------:R-:W-:Y:S01]  /*01c0*/  MOV R12, R4 ;  /* 0x00000004000c7202 */ /* 0x000fe20000000f00 */
[C-C-:B------:R-:W-:Y:S01]  /*01d0*/  IMAD R37, R0.reuse, 0x6, R7.reuse ;  /* 0x0000000600257824 */ /* 0x140fe200078e0207 */
[----:B------:R-:W-:Y:S01]  /*01e0*/  MOV R8, R7 ;  /* 0x0000000700087202 */ /* 0x000fe20000000f00 */
[----:B------:R-:W-:Y:S01]  /*01f0*/  IMAD R6, R0, 0x7, R7 ;  /* 0x0000000700067824 */ /* 0x000fe200078e0207 */
[----:B------:R-:W-:Y:S01]  /*0200*/  CS2R R20, SRZ ;  /* 0x0000000000147805 */ /* 0x000fe2000001ff00 */
[----:B------:R-:W-:-:S07]  /*0210*/  IMAD.MOV R10, RZ, RZ, -R9 ;  /* 0x000000ffff0a7224 */ /* 0x000fce00078e0a09 */
.L_x_7:
[----:B------:R-:W0:Y:S08]  /*0220*/  LDC.64 R30, c[0x0][0x390] ;  /* 0x0000e400ff1e7b82 */ /* 0x000e300000000a00 */
[----:B------:R-:W1:Y:S01]  /*0230*/  LDC.64 R14, c[0x0][0x388] ;  /* 0x0000e200ff0e7b82 */ /* 0x000e620000000a00 */
[----:B0-----:R-:W-:-:S06]  /*0240*/  IMAD.WIDE.U32 R26, R8, 0x8, R30 ;  /* 0x00000008081a7825 */ /* 0x001fcc00078e001e */
[----:B------:R-:W2:Y:S01]  /*0250*/  LDG.E.64 R26, desc[UR6][R26.64] ;  /* 0x000000061a1a7981 */ /* 0x000ea2000c1e1b00 */
[----:B-1----:R-:W-:-:S05]  /*0260*/  IMAD.WIDE R14, R12, 0x8, R14 ;  /* 0x000000080c0e7825 */ /* 0x002fca00078e020e */
[----:B------:R-:W2:Y:S01]  /*0270*/  LDG.E.64 R16, desc[UR6][R14.64] ;  /* 0x000000060e107981 */ /* 0x000ea2000c1e1b00 */
[----:B------:R-:W-:-:S03]  /*0280*/  IMAD.WIDE.U32 R22, R5, 0x8, R30 ;  /* 0x0000000805167825 */ /* 0x000fc600078e001e */
[----:B------:R-:W3:Y:S01]  /*0290*/  LDG.E.64 R24, desc[UR6][R14.64+0x8] ;  /* 0x000008060e187981 */ /* 0x000ee2000c1e1b00 */
[----:B------:R-:W-:-:S03]  /*02a0*/  IMAD.WIDE.U32 R18, R11, 0x8, R30 ;  /* 0x000000080b127825 */ /* 0x000fc600078e001e */
[----:B------:R-:W3:Y:S01]  /*02b0*/  LDG.E.64 R22, desc[UR6][R22.64] ;  /* 0x0000000616167981 */ /* 0x000ee2000c1e1b00 */
[----:B------:R-:W-:-:S03]  /*02c0*/  IMAD.WIDE.U32 R28, R13, 0x8, R30 ;  /* 0x000000080d1c7825 */ /* 0x000fc600078e001e */
[----:B------:R-:W4:Y:S04]  /*02d0*/  LDG.E.64 R18, desc[UR6][R18.64] ;  /* 0x0000000612127981 */ /* 0x000f28000c1e1b00 */
[----:B------:R-:W5:Y:S01]  /*02e0*/  LDG.E.64 R28, desc[UR6][R28.64] ;  /* 0x000000061c1c7981 */ /* 0x000f62000c1e1b00 */
[----:B--2---:R-:W-:-:S03]  /*02f0*/  DFMA R26, R16, R26, R20 ;  /* 0x0000001a101a722b */ /* 0x004fc60000000014 */
[----:B------:R-:W4:Y:S04]  /*0300*/  LDG.E.64 R20, desc[UR6][R14.64+0x10] ;  /* 0x000010060e147981 */ /* 0x000f28000c1e1b00 */
[----:B------:R-:W5:Y:S01]  /*0310*/  LDG.E.64 R16, desc[UR6][R14.64+0x18] ;  /* 0x000018060e107981 */ /* 0x000f62000c1e1b00 */
[----:B---3--:R-:W-:Y:S01]  /*0320*/  DFMA R22, R24, R22, R26 ;  /* 0x000000161816722b */ /* 0x008fe2000000001a */
[--C-:B------:R-:W-:Y:S02]  /*0330*/  IMAD.WIDE.U32 R26, R33, 0x8, R30.reuse ;  /* 0x00000008211a7825 */ /* 0x100fe400078e001e */
[----:B------:R-:W2:Y:S04]  /*0340*/  LDG.E.64 R24, desc[UR6][R14.64+0x20] ;  /* 0x000020060e187981 */ /* 0x000ea8000c1e1b00 */
[----:B------:R-:W2:Y:S01]  /*0350*/  LDG.E.64 R26, desc[UR6][R26.64] ;  /* 0x000000061a1a7981 */ /* 0x000ea2000c1e1b00 */
[----:B----4-:R-:W-:Y:S01]  /*0360*/  DFMA R18, R20, R18, R22 ;  /* 0x000000121412722b */ /* 0x010fe20000000016 */
[----:B------:R-:W-:-:S02]  /*0370*/  IMAD.WIDE.U32 R22, R35, 0x8, R30 ;  /* 0x0000000823167825 */ /* 0x000fc400078e001e */
[----:B------:R-:W3:Y:S04]  /*0380*/  LDG.E.64 R20, desc[UR6][R14.64+0x28] ;  /* 0x000028060e147981 */ /* 0x000ee8000c1e1b00 */
[----:B------:R-:W3:Y:S01]  /*0390*/  LDG.E.64 R22, desc[UR6][R22.64] ;  /* 0x0000000616167981 */ /* 0x000ee2000c1e1b00 */
[----:B-----5:R-:W-:Y:S01]  /*03a0*/  DFMA R28, R16, R28, R18 ;  /* 0x0000001c101c722b */ /* 0x020fe20000000012 */
[--C-:B------:R-:W-:Y:S02]  /*03b0*/  IMAD.WIDE.U32 R18, R37, 0x8, R30.reuse ;  /* 0x0000000825127825 */ /* 0x100fe400078e001e */
[----:B------:R-:W4:Y:S02]  /*03c0*/  LDG.E.64 R16, desc[UR6][R14.64+0x30] ;  /* 0x000030060e107981 */ /* 0x000f24000c1e1b00 */
[----:B------:R-:W-:-:S02]  /*03d0*/  IMAD.WIDE.U32 R30, R6, 0x8, R30 ;  /* 0x00000008061e7825 */ /* 0x000fc400078e001e */
[----:B------:R-:W4:Y:S04]  /*03e0*/  LDG.E.64 R18, desc[UR6][R18.64] ;  /* 0x0000000612127981 */ /* 0x000f28000c1e1b00 */
[----:B------:R-:W5:Y:S04]  /*03f0*/  LDG.E.64 R30, desc[UR6][R30.64] ;  /* 0x000000061e1e7981 */ /* 0x000f68000c1e1b00 */
[----:B------:R-:W5:Y:S01]  /*0400*/  LDG.E.64 R14, desc[UR6][R14.64+0x38] ;  /* 0x000038060e0e7981 */ /* 0x000f62000c1e1b00 */
[----:B--2---:R-:W-:Y:S01]  /*0410*/  DFMA R24, R24, R26, R28 ;  /* 0x0000001a1818722b */ /* 0x004fe2000000001c */
[----:B------:R-:W-:-:S04]  /*0420*/  IADD3 R10, PT, PT, R10, 0x8, RZ ;  /* 0x000000080a0a7810 */ /* 0x000fc80007ffe0ff */
[----:B------:R-:W-:Y:S01]  /*0430*/  ISETP.NE.AND P1, PT, R10, RZ, PT ;  /* 0x000000ff0a00720c */ /* 0x000fe20003f25270 */
[----:B------:R-:W-:Y:S01]  /*0440*/  IMAD R11, R0, 0x8, R11 ;  /* 0x00000008000b7824 */ /* 0x000fe200078e020b */
[----:B------:R-:W-:Y:S01]  /*0450*/  IADD3 R12, PT, PT, R12, 0x8, RZ ;  /* 0x000000080c0c7810 */ /* 0x000fe20007ffe0ff */
[C---:B------:R-:W-:Y:S01]  /*0460*/  IMAD R37, R0.reuse, 0x8, R37 ;  /* 0x0000000800257824 */ /* 0x040fe200078e0225 */
[C---:B------:R-:W-:Y:S02]  /*0470*/  LEA R5, R0.reuse, R5, 0x3 ;  /* 0x0000000500057211 */ /* 0x040fe400078e18ff */
[C---:B------:R-:W-:Y:S02]  /*0480*/  LEA R13, R0.reuse, R13, 0x3 ;  /* 0x0000000d000d7211 */ /* 0x040fe400078e18ff */
[C---:B------:R-:W-:Y:S02]  /*0490*/  LEA R33, R0.reuse, R33, 0x3 ;  /* 0x0000002100217211 */ /* 0x040fe400078e18ff */
[----:B------:R-:W-:-:S02]  /*04a0*/  LEA R35, R0, R35, 0x3 ;  /* 0x0000002300237211 */ /* 0x000fc400078e18ff */
[C---:B------:R-:W-:Y:S02]  /*04b0*/  LEA R6, R0.reuse, R6, 0x3 ;  /* 0x0000000600067211 */ /* 0x040fe400078e18ff */
[----:B------:R-:W-:Y:S01]  /*04c0*/  LEA R8, R0, R8, 0x3 ;  /* 0x0000000800087211 */ /* 0x000fe200078e18ff */
[----:B---3--:R-:W-:-:S08]  /*04d0*/  DFMA R20, R20, R22, R24 ;  /* 0x000000161414722b */ /* 0x008fd00000000018 */
[----:B----4-:R-:W-:-:S08]  /*04e0*/  DFMA R20, R16, R18, R20 ;  /* 0x000000121014722b */ /* 0x010fd00000000014 */
[----:B-----5:R-:W-:Y:S01]  /*04f0*/  DFMA R20, R14, R30, R20 ;  /* 0x0000001e0e14722b */ /* 0x020fe20000000014 */
[----:B------:R-:W-:Y:S10]  /*0500*/  @P1 BRA `(.L_x_7) ;  /* 0xfffffffc00441947 */ /* 0x000ff4000383ffff */
.L_x_6:
[----:B------:R-:W-:Y:S05]  /*0510*/  @!P0 BRA `(.L_x_5) ;  /* 0x0000000000e48947 */ /* 0x000fea0003800000 */
[----:B------:R-:W-:Y:S02]  /*0520*/  ISETP.GE.U32.AND P0, PT, R2, 0x4, PT ;  /* 0x000000040200780c */ /* 0x000fe40003f06070 */
[----:B------:R-:W-:-:S04]  /*0530*/  LOP3.LUT R5, R0, 0x3, RZ, 0xc0, !PT ;  /* 0x0000000300057812 */ /* 0x000fc800078ec0ff */
[----:B------:R-:W-:-:S07]  /*0540*/  ISETP.NE.AND P1, PT, R5, RZ, PT ;  /* 0x000000ff0500720c */ /* 0x000fce0003f25270 */
[----:B------:R-:W-:Y:S06]  /*0550*/  @!P0 BRA `(.L_x_8) ;  /* 0x0000000000648947 */ /* 0x000fec0003800000 */
[----:B------:R-:W0:Y:S01]  /*0560*/  LDC.64 R26, c[0x0][0x390] ;  /* 0x0000e400ff1a7b82 */ /* 0x000e220000000a00 */
[----:B------:R-:W-:Y:S01]  /*0570*/  IADD3 R11, PT, PT, R4, R9, RZ ;  /* 0x00000009040b7210 */ /* 0x000fe20007ffe0ff */
[----:B------:R-:W-:-:S06]  /*0580*/  IMAD R13, R9, R0, R7 ;  /* 0x00000000090d7224 */ /* 0x000fcc00078e0207 */
[----:B------:R-:W1:Y:S01]  /*0590*/  LDC.64 R24, c[0x0][0x388] ;  /* 0x0000e200ff187b82 */ /* 0x000e620000000a00 */
[----:B0-----:R-:W-:-:S04]  /*05a0*/  IMAD.WIDE.U32 R22, R13, 0x8, R26 ;  /* 0x000000080d167825 */ /* 0x001fc800078e001a */
[----:B------:R-:W-:Y:S02]  /*05b0*/  IMAD.IADD R13, R13, 0x1, R0 ;  /* 0x000000010d0d7824 */ /* 0x000fe400078e0200 */
[----:B------:R-:W2:Y:S01]  /*05c0*/  LDG.E.64 R22, desc[UR6][R22.64] ;  /* 0x0000000616167981 */ /* 0x000ea2000c1e1b00 */
[----:B-1----:R-:W-:-:S05]  /*05d0*/  IMAD.WIDE R24, R11, 0x8, R24 ;  /* 0x000000080b187825 */ /* 0x002fca00078e0218 */
[----:B------:R-:W2:Y:S01]  /*05e0*/  LDG.E.64 R10, desc[UR6][R24.64] ;  /* 0x00000006180a7981 */ /* 0x000ea2000c1e1b00 */
[C-C-:B------:R-:W-:Y:S01]  /*05f0*/  IMAD.WIDE.U32 R18, R13.reuse, 0x8, R26.reuse ;  /* 0x000000080d127825 */ /* 0x140fe200078e001a */
[-C--:B------:R-:W-:Y:S02]  /*0600*/  IADD3 R15, PT, PT, R13, R0.reuse, RZ ;  /* 0x000000000d0f7210 */ /* 0x080fe40007ffe0ff */
[----:B------:R-:W3:Y:S04]  /*0610*/  LDG.E.64 R12, desc[UR6][R24.64+0x8] ;  /* 0x00000806180c7981 */ /* 0x000ee8000c1e1b00 */
[----:B------:R-:W3:Y:S01]  /*0620*/  LDG.E.64 R18, desc[UR6][R18.64] ;  /* 0x0000000612127981 */ /* 0x000ee2000c1e1b00 */
[C---:B------:R-:W-:Y:S01]  /*0630*/  IMAD.WIDE.U32 R16, R15.reuse, 0x8, R26 ;  /* 0x000000080f107825 */ /* 0x040fe200078e001a */
[----:B------:R-:W-:-:S02]  /*0640*/  IADD3 R29, PT, PT, R15, R0, RZ ;  /* 0x000000000f1d7210 */ /* 0x000fc40007ffe0ff */
[----:B------:R-:W4:Y:S04]  /*0650*/  LDG.E.64 R14, desc[UR6][R24.64+0x10] ;  /* 0x00001006180e7981 */ /* 0x000f28000c1e1b00 */
[----:B------:R-:W4:Y:S01]  /*0660*/  LDG.E.64 R16, desc[UR6][R16.64] ;  /* 0x0000000610107981 */ /* 0x000f22000c1e1b00 */
[----:B------:R-:W-:-:S03]  /*0670*/  IMAD.WIDE.U32 R28, R29, 0x8, R26 ;  /* 0x000000081d1c7825 */ /* 0x000fc600078e001a */
[----:B------:R-:W5:Y:S04]  /*0680*/  LDG.E.64 R26, desc[UR6][R24.64+0x18] ;  /* 0x00001806181a7981 */ /* 0x000f68000c1e1b00 */
[----:B------:R-:W5:Y:S01]  /*0690*/  LDG.E.64 R28, desc[UR6][R28.64] ;  /* 0x000000061c1c7981 */ /* 0x000f62000c1e1b00 */
[----:B------:R-:W-:Y:S01]  /*06a0*/  IADD3 R9, PT, PT, R9, 0x4, RZ ;  /* 0x0000000409097810 */ /* 0x000fe20007ffe0ff */
[----:B--2---:R-:W-:-:S08]  /*06b0*/  DFMA R10, R10, R22, R20 ;  /* 0x000000160a0a722b */ /* 0x004fd00000000014 */
[----:B---3--:R-:W-:-:S08]  /*06c0*/  DFMA R10, R12, R18, R10 ;  /* 0x000000120c0a722b */ /* 0x008fd0000000000a */
[----:B----4-:R-:W-:-:S08]  /*06d0*/  DFMA R10, R14, R16, R10 ;  /* 0x000000100e0a722b */ /* 0x010fd0000000000a */
[----:B-----5:R-:W-:-:S11]  /*06e0*/  DFMA R20, R26, R28, R10 ;  /* 0x0000001c1a14722b */ /* 0x020fd6000000000a */
.L_x_8:
[----:B------:R-:W-:Y:S05]  /*06f0*/  @!P1 BRA `(.L_x_5) ;  /* 0x00000000006c9947 */ /* 0x000fea0003800000 */
[----:B------:R-:W-:Y:S02]  /*0700*/  ISETP.NE.AND P0, PT, R5, 0x1, PT ;  /* 0x000000010500780c */ /* 0x000fe40003f05270 */
[----:B------:R-:W-:-:S04]  /*0710*/  LOP3.LUT R2, R0, 0x1, RZ, 0xc0, !PT ;  /* 0x0000000100027812 */ /* 0x000fc800078ec0ff */
[----:B------:R-:W-:-:S07]  /*0720*/  ISETP.NE.U32.AND P1, PT, R2, 0x1, PT ;  /* 0x000000010200780c */ /* 0x000fce0003f25070 */
[----:B------:R-:W0:Y:S01]  /*0730*/  @P0 LDC.64 R22, c[0x0][0x390] ;  /* 0x0000e400ff160b82 */ /* 0x000e220000000a00 */
[----:B------:R-:W-:Y:S02]  /*0740*/  @P0 IMAD R5, R9, R0, R7 ;  /* 0x0000000009050224 */ /* 0x000fe400078e0207 */
[----:B------:R-:W-:-:S05]  /*0750*/  @P0 IMAD.IADD R19, R4, 0x1, R9 ;  /* 0x0000000104130824 */ /* 0x000fca00078e0209 */
[----:B------:R-:W1:Y:S08]  /*0760*/  @P0 LDC.64 R10, c[0x0][0x388] ;  /* 0x0000e200ff0a0b82 */ /* 0x000e700000000a00 */
[----:B------:R-:W2:Y:S08]  /*0770*/  @!P1 LDC.64 R16, c[0x0][0x388] ;  /* 0x0000e200ff109b82 */ /* 0x000eb00000000a00 */
[----:B------:R-:W3:Y:S01]  /*0780*/  @!P1 LDC.64 R14, c[0x0][0x390] ;  /* 0x0000e400ff0e9b82 */ /* 0x000ee20000000a00 */
[C---:B0-----:R-:W-:Y:S01]  /*0790*/  @P0 IMAD.WIDE.U32 R24, R5.reuse, 0x8, R22 ;  /* 0x0000000805180825 */ /* 0x041fe200078e0016 */
[----:B------:R-:W-:-:S03]  /*07a0*/  @P0 IADD3 R5, PT, PT, R5, R0, RZ ;  /* 0x0000000005050210 */ /* 0x000fc60007ffe0ff */
[----:B-1----:R-:W-:Y:S01]  /*07b0*/  @P0 IMAD.WIDE R18, R19, 0x8, R10 ;  /* 0x0000000813120825 */ /* 0x002fe200078e020a */
[----:B------:R-:W-:Y:S01]  /*07c0*/  @P0 IADD3 R9, PT, PT, R9, 0x2, RZ ;  /* 0x0000000209090810 */ /* 0x000fe20007ffe0ff */
[----:B------:R-:W4:Y:S02]  /*07d0*/  @P0 LDG.E.64 R10, desc[UR6][R24.64] ;  /* 0x00000006180a0981 */ /* 0x000f24000c1e1b00 */
[----:B------:R-:W-:Y:S02]  /*07e0*/  @P0 IMAD.WIDE.U32 R22, R5, 0x8, R22 ;  /* 0x0000000805160825 */ /* 0x000fe400078e0016 */
[----:B------:R-:W4:Y:S01]  /*07f0*/  @P0 LDG.E.64 R12, desc[UR6][R18.64] ;  /* 0x00000006120c0981 */ /* 0x000f22000c1e1b00 */
[----:B------:R-:W-:Y:S01]  /*0800*/  @!P1 IADD3 R27, PT, PT, R4, R9, RZ ;  /* 0x00000009041b9210 */ /* 0x000fe20007ffe0ff */
[----:B------:R-:W-:Y:S02]  /*0810*/  @!P1 IMAD R9, R9, R0, R7 ;  /* 0x0000000009099224 */ /* 0x000fe400078e0207 */
[----:B------:R-:W5:Y:S02]  /*0820*/  @P0 LDG.E.64 R4, desc[UR6][R18.64+0x8] ;  /* 0x0000080612040981 */ /* 0x000f64000c1e1b00 */
[----:B--2---:R-:W-:-:S02]  /*0830*/  @!P1 IMAD.WIDE R16, R27, 0x8, R16 ;  /* 0x000000081b109825 */ /* 0x004fc400078e0210 */
[----:B------:R-:W5:Y:S02]  /*0840*/  @P0 LDG.E.64 R22, desc[UR6][R22.64] ;  /* 0x0000000616160981 */ /* 0x000f64000c1e1b00 */
[----:B---3--:R-:W-:Y:S02]  /*0850*/  @!P1 IMAD.WIDE.U32 R14, R9, 0x8, R14 ;  /* 0x00000008090e9825 */ /* 0x008fe400078e000e */
[----:B------:R-:W2:Y:S04]  /*0860*/  @!P1 LDG.E.64 R16, desc[UR6][R16.64] ;  /* 0x0000000610109981 */ /* 0x000ea8000c1e1b00 */
[----:B------:R-:W2:Y:S01]  /*0870*/  @!P1 LDG.E.64 R14, desc[UR6][R14.64] ;  /* 0x000000060e0e9981 */ /* 0x000ea2000c1e1b00 */
[----:B----4-:R-:W-:-:S08]  /*0880*/  @P0 DFMA R10, R12, R10, R20 ;  /* 0x0000000a0c0a022b */ /* 0x010fd00000000014 */
[----:B-----5:R-:W-:-:S08]  /*0890*/  @P0 DFMA R20, R4, R22, R10 ;  /* 0x000000160414022b */ /* 0x020fd0000000000a */
[----:B--2---:R-:W-:-:S11]  /*08a0*/  @!P1 DFMA R20, R16, R14, R20 ;  /* 0x0000000e1014922b */ /* 0x004fd60000000014 */
.L_x_5:
[----:B------:R-:W0:Y:S01]  /*08b0*/  LDC.64 R4, c[0x0][0x398] ;  /* 0x0000e600ff047b82 */ /* 0x000e220000000a00 */
[----:B------:R-:W-:-:S04]  /*08c0*/  IMAD R3, R3, R0, R7 ;  /* 0x0000000003037224 */ /* 0x000fc800078e0207 */
[----:B0-----:R-:W-:-:S05]  /*08d0*/  IMAD.WIDE R2, R3, 0x8, R4 ;  /* 0x0000000803027825 */ /* 0x001fca00078e0204 */
[----:B------:R-:W-:Y:S01]  /*08e0*/  STG.E.64 desc[UR6][R2.64], R20 ;  /* 0x0000001402007986 */ /* 0x000fe2000c101b06 */
[----:B------:R-:W-:Y:S05]  /*08f0*/  EXIT ;  /* 0x000000000000794d */ /* 0x000fea0003800000 */
.L_x_9:
        /* <DEDUP_REMOVED lines=16> */
.L_x_11:


//--------------------- .nv.shared.reserved.0     --------------------------
	.section	.nv.shared.reserved.0,"aw",@nobits
	.weak		__nv_reservedSMEM_offset_0_alias
	.size		__nv_reservedSMEM_offset_0_alias, 0, 64
	.other		__nv_reservedSMEM_offset_0_alias,@"STO_CUDA_RESERVED_SHARED STV_DEFAULT"
__nv_reservedSMEM_offset_0_alias:
	.zero		0
	.zero		64


//--------------------- .nv.constant0._Z30Matrix_multiplication_device_1iPdS_S_ --------------------------
	.section	.nv.constant0._Z30Matrix_multiplication_device_1iPdS_S_,"a",@progbits
	.sectionflags	@""
	.align	4
.nv.constant0._Z30Matrix_multiplication_device_1iPdS_S_:
	.zero		928


//--------------------- .nv.constant0._Z30Matrix_multiplication_device_2iPdS_S_ --------------------------
	.section	.nv.constant0._Z30Matrix_multiplication_device_2iPdS_S_,"a",@progbits
	.sectionflags	@""
	.align	4
.nv.constant0._Z30Matrix_multiplication_device_2iPdS_S_:
	.zero		928


//--------------------- SYMBOLS --------------------------

	.type		.nv.reservedSmem.offset0,@object
	.size		.nv.reservedSmem.offset0,0x4
